//
// Generated by NVIDIA NVVM Compiler
//
// Compiler Build ID: CL-36424714
// Cuda compilation tools, release 13.0, V13.0.88
// Based on NVVM 20.0.0
//

.version 9.0
.target sm_100
.address_size 64

	// .globl	_Z15print_threadIDsv
.extern .func  (.param .b32 func_retval0) vprintf
(
	.param .b64 vprintf_param_0,
	.param .b64 vprintf_param_1
)
;
.global .align 1 .b8 $str[51] = {116, 104, 114, 101, 97, 100, 73, 100, 120, 95, 120, 32, 58, 32, 37, 100, 44, 32, 116, 104, 114, 101, 97, 100, 73, 100, 120, 32, 58, 32, 37, 100, 44, 32, 116, 104, 114, 101, 97, 100, 73, 100, 120, 32, 58, 32, 37, 100, 32, 10};

.visible .entry _Z15print_threadIDsv()
{
	.local .align 8 .b8 	__local_depot0[16];
	.reg .b64 	%SP;
	.reg .b64 	%SPL;
	.reg .b32 	%r<6>;
	.reg .b64 	%rd<5>;

	mov.u64 	%SPL, __local_depot0;
	cvta.local.u64 	%SP, %SPL;
	add.u64 	%rd1, %SP, 0;
	add.u64 	%rd2, %SPL, 0;
	mov.u32 	%r1, %tid.x;
	mov.u32 	%r2, %tid.y;
	mov.u32 	%r3, %tid.z;
	st.local.v2.u32 	[%rd2], {%r1, %r2};
	st.local.u32 	[%rd2+8], %r3;
	mov.u64 	%rd3, $str;
	cvta.global.u64 	%rd4, %rd3;
	{ // callseq 0, 0
	.param .b64 param0;
	st.param.b64 	[param0], %rd4;
	.param .b64 param1;
	st.param.b64 	[param1], %rd1;
	.param .b32 retval0;
	call.uni (retval0), 
	vprintf, 
	(
	param0, 
	param1
	);
	ld.param.b32 	%r4, [retval0];
	} // callseq 0
	ret;

}


// ===== COMPILED SASS (sm_100) =====

	.target	sm_100

	.elftype	@"ET_EXEC"


//--------------------- .note.nv.tkinfo           --------------------------
	.section	.note.nv.tkinfo,"",@"SHT_NOTE"
	.sectionflags	@"SHF_NOTE_NV_TKINFO"
	.tkinfo
        /*0018*/ 	.word	0x00000002
        /*0030*/ 	.string	""
        /*0030*/ 	.string	"ptxas"
        /*0030*/ 	.string	"Cuda compilation tools, release 13.0, V13.0.88"
        /*0030*/ 	.string	"Build cuda_13.0.r13.0/compiler.36424714_0"
        /*0030*/ 	.string	"-arch sm_100 -m 64 "



//--------------------- .note.nv.cuinfo           --------------------------
	.section	.note.nv.cuinfo,"",@"SHT_NOTE"
	.sectionflags	@"SHF_NOTE_NV_CUINFO"
        /*0018*/ 	.short	0x0002
        /*001a*/ 	.short	0x0064
        /*001c*/ 	.short	0x0082
	.zero		2


//--------------------- .nv.info                  --------------------------
	.section	.nv.info,"",@"SHT_CUDA_INFO"
	.align	4


	//----- nvinfo : EIATTR_REGCOUNT
	.align		4
        /*0000*/ 	.byte	0x04, 0x2f
        /*0002*/ 	.short	(.L_2 - .L_1)
	.align		4
.L_1:
        /*0004*/ 	.word	index@(_Z15print_threadIDsv)
        /*0008*/ 	.word	0x00000018


	//----- nvinfo : EIATTR_FRAME_SIZE
	.align		4
.L_2:
        /*000c*/ 	.byte	0x04, 0x11
        /*000e*/ 	.short	(.L_4 - .L_3)
	.align		4
.L_3:
        /*0010*/ 	.word	index@(_Z15print_threadIDsv)
        /*0014*/ 	.word	0x00000010


	//----- nvinfo : EIATTR_MIN_STACK_SIZE
	.align		4
.L_4:
        /*0018*/ 	.byte	0x04, 0x12
        /*001a*/ 	.short	(.L_6 - .L_5)
	.align		4
.L_5:
        /*001c*/ 	.word	index@(_Z15print_threadIDsv)
        /*0020*/ 	.word	0x00000010
.L_6:


//--------------------- .nv.compat                --------------------------
	.section	.nv.compat,"",@"SHT_CUDA_COMPAT_INFO"
	.align	4
        /*0000*/ 	.byte	0x02, 0x09, 0x00, 0x00, 0x02, 0x02, 0x01, 0x00, 0x02, 0x05, 0x05, 0x00, 0x03, 0x07, 0x01, 0x01
        /*0010*/ 	.byte	0x02, 0x03, 0x00, 0x00, 0x02, 0x06, 0x01, 0x00, 0x04, 0x0b, 0x08, 0x00, 0x09, 0x00, 0x00, 0x00
        /*0020*/ 	.byte	0x00, 0x00, 0x00, 0x00


//--------------------- .nv.info._Z15print_threadIDsv --------------------------
	.section	.nv.info._Z15print_threadIDsv,"",@"SHT_CUDA_INFO"
	.sectionflags	@""
	.align	4


	//----- nvinfo : EIATTR_CUDA_API_VERSION
	.align		4
        /*0000*/ 	.byte	0x04, 0x37
        /*0002*/ 	.short	(.L_8 - .L_7)
.L_7:
        /*0004*/ 	.word	0x00000082


	//----- nvinfo : EIATTR_SPARSE_MMA_MASK
	.align		4
.L_8:
        /*0008*/ 	.byte	0x03, 0x50
        /*000a*/ 	.short	0x0000


	//----- nvinfo : EIATTR_MAXREG_COUNT
	.align		4
        /*000c*/ 	.byte	0x03, 0x1b
        /*000e*/ 	.short	0x00ff


	//----- nvinfo : EIATTR_EXTERNS
	.align		4
        /*0010*/ 	.byte	0x04, 0x0f
        /*0012*/ 	.short	(.L_10 - .L_9)


	//   ....[0]....
	.align		4
.L_9:
        /*0014*/ 	.word	index@(vprintf)


	//----- nvinfo : EIATTR_MERCURY_ISA_VERSION
	.align		4
.L_10:
        /*0018*/ 	.byte	0x03, 0x5f
        /*001a*/ 	.short	0x0101


	//----- nvinfo : EIATTR_VRC_CTA_INIT_COUNT
	.align		4
        /*001c*/ 	.byte	0x02, 0x4a
	.zero		1
	.zero		1


	//----- nvinfo : EIATTR_SYSCALL_OFFSETS
	.align		4
        /*0020*/ 	.byte	0x04, 0x46
        /*0022*/ 	.short	(.L_12 - .L_11)


	//   ....[0]....
.L_11:
        /*0024*/ 	.word	0x00000110


	//----- nvinfo : EIATTR_EXIT_INSTR_OFFSETS
	.align		4
.L_12:
        /*0028*/ 	.byte	0x04, 0x1c
        /*002a*/ 	.short	(.L_14 - .L_13)


	//   ....[0]....
.L_13:
        /*002c*/ 	.word	0x00000120


	//----- nvinfo : EIATTR_SW_WAR
	.align		4
.L_14:
        /*0030*/ 	.byte	0x04, 0x36
        /*0032*/ 	.short	(.L_16 - .L_15)
.L_15:
        /*0034*/ 	.word	0x00000008
.L_16:


//--------------------- .nv.callgraph             --------------------------
	.section	.nv.callgraph,"",@"SHT_CUDA_CALLGRAPH"
	.align	4
	.sectionentsize	8
	.align		4
        /*0000*/ 	.word	0x00000000
	.align		4
        /*0004*/ 	.word	0xffffffff
	.align		4
        /*0008*/ 	.word	index@(_Z15print_threadIDsv)
	.align		4
        /*000c*/ 	.word	index@(vprintf)
	.align		4
        /*0010*/ 	.word	0x00000000
	.align		4
        /*0014*/ 	.word	0xfffffffe
	.align		4
        /*0018*/ 	.word	0x00000000
	.align		4
        /*001c*/ 	.word	0xfffffffd
	.align		4
        /*0020*/ 	.word	0x00000000
	.align		4
        /*0024*/ 	.word	0xfffffffc


//--------------------- .nv.constant4             --------------------------
	.section	.nv.constant4,"a",@progbits
	.align	8
	.align		8
.nv.constant4:
        /*0000*/ 	.dword	vprintf
	.align		8
        /*0008*/ 	.dword	$str


//--------------------- .text._Z15print_threadIDsv --------------------------
	.section	.text._Z15print_threadIDsv,"ax",@progbits
	.align	128
        .global         _Z15print_threadIDsv
        .type           _Z15print_threadIDsv,@function
        .size           _Z15print_threadIDsv,(.L_x_2 - _Z15print_threadIDsv)
        .other          _Z15print_threadIDsv,@"STO_CUDA_ENTRY STV_DEFAULT"
_Z15print_threadIDsv:
.text._Z15print_threadIDsv:
[----:B------:R-:W0:Y:S01]  /*0000*/  LDC R1, c[0x0][0x37c] ;  /* 0x0000df00ff017b82 */ /* 0x000e220000000800 */
[----:B------:R-:W1:Y:S01]  /*0010*/  S2R R8, SR_TID.X ;  /* 0x0000000000087919 */ /* 0x000e620000002100 */
[----:B0-----:R-:W-:Y:S01]  /*0020*/  VIADD R1, R1, 0xfffffff0 ;  /* 0xfffffff001017836 */ /* 0x001fe20000000000 */
[----:B------:R-:W-:Y:S01]  /*0030*/  MOV R0, 0x0 ;  /* 0x0000000000007802 */ /* 0x000fe20000000f00 */
[----:B------:R-:W0:Y:S01]  /*0040*/  LDCU UR4, c[0x0][0x2f8] ;  /* 0x00005f00ff0477ac */ /* 0x000e220008000800 */
[----:B------:R-:W1:Y:S03]  /*0050*/  S2R R9, SR_TID.Y ;  /* 0x0000000000097919 */ /* 0x000e660000002200 */
[----:B------:R2:W3:Y:S01]  /*0060*/  LDC.64 R2, c[0x4][R0] ;  /* 0x0100000000027b82 */ /* 0x0004e20000000a00 */
[----:B------:R-:W4:Y:S01]  /*0070*/  LDCU.64 UR6, c[0x4][0x8] ;  /* 0x01000100ff0677ac */ /* 0x000f220008000a00 */
[----:B------:R-:W5:Y:S01]  /*0080*/  S2R R10, SR_TID.Z ;  /* 0x00000000000a7919 */ /* 0x000f620000002300 */
[----:B------:R-:W2:Y:S01]  /*0090*/  LDCU UR5, c[0x0][0x2fc] ;  /* 0x00005f80ff0577ac */ /* 0x000ea20008000800 */
[----:B0-----:R-:W-:Y:S01]  /*00a0*/  IADD3 R6, P0, PT, R1, UR4, RZ ;  /* 0x0000000401067c10 */ /* 0x001fe2000ff1e0ff */
[----:B----4-:R-:W-:Y:S01]  /*00b0*/  IMAD.U32 R4, RZ, RZ, UR6 ;  /* 0x00000006ff047e24 */ /* 0x010fe2000f8e00ff */
[----:B------:R-:W-:-:S03]  /*00c0*/  MOV R5, UR7 ;  /* 0x0000000700057c02 */ /* 0x000fc60008000f00 */
[----:B--2---:R-:W-:Y:S01]  /*00d0*/  IMAD.X R7, RZ, RZ, UR5, P0 ;  /* 0x00000005ff077e24 */ /* 0x004fe200080e06ff */
[----:B-1----:R0:W-:Y:S04]  /*00e0*/  STL.64 [R1], R8 ;  /* 0x0000000801007387 */ /* 0x0021e80000100a00 */
[----:B-----5:R0:W-:Y:S03]  /*00f0*/  STL [R1+0x8], R10 ;  /* 0x0000080a01007387 */ /* 0x0201e60000100800 */
[----:B------:R-:W-:-:S07]  /*0100*/  LEPC R20, `(.L_x_0) ;  /* 0x000000001014794e */ /* 0x000fce0000000000 */
[----:B0--3--:R-:W-:Y:S05]  /*0110*/  CALL.ABS.NOINC R2 ;  /* 0x0000000002007343 */ /* 0x009fea0003c00000 */
.L_x_0:
[----:B------:R-:W-:Y:S05]  /*0120*/  EXIT ;  /* 0x000000000000794d */ /* 0x000fea0003800000 */
.L_x_1:
[----:B------:R-:W-:-:S00]  /*0130*/  BRA `(.L_x_1) ;  /* 0xfffffffc00fc7947 */ /* 0x000fc0000383ffff */
[----:B------:R-:W-:-:S00]  /*0140*/  NOP ;  /* 0x0000000000007918 */ /* 0x000fc00000000000 */
        /* <DEDUP_REMOVED lines=11> */
.L_x_2:


//--------------------- .nv.global.init           --------------------------
	.section	.nv.global.init,"aw",@progbits
.nv.global.init:
	.type		$str,@object
	.size		$str,(.L_0 - $str)
$str:
        /*0000*/ 	.byte	0x74, 0x68, 0x72, 0x65, 0x61, 0x64, 0x49, 0x64, 0x78, 0x5f, 0x78, 0x20, 0x3a, 0x20, 0x25, 0x64
        /*0010*/ 	.byte	0x2c, 0x20, 0x74, 0x68, 0x72, 0x65, 0x61, 0x64, 0x49, 0x64, 0x78, 0x20, 0x3a, 0x20, 0x25, 0x64
        /*0020*/ 	.byte	0x2c, 0x20, 0x74, 0x68, 0x72, 0x65, 0x61, 0x64, 0x49, 0x64, 0x78, 0x20, 0x3a, 0x20, 0x25, 0x64
        /*0030*/ 	.byte	0x20, 0x0a, 0x00
.L_0:


//--------------------- .nv.shared.reserved.0     --------------------------
	.section	.nv.shared.reserved.0,"aw",@nobits
	.weak		__nv_reservedSMEM_offset_0_alias
	.size		__nv_reservedSMEM_offset_0_alias, 0, 64
	.other		__nv_reservedSMEM_offset_0_alias,@"STO_CUDA_RESERVED_SHARED STV_DEFAULT"
__nv_reservedSMEM_offset_0_alias:
	.zero		0
	.zero		64


//--------------------- .nv.constant0._Z15print_threadIDsv --------------------------
	.section	.nv.constant0._Z15print_threadIDsv,"a",@progbits
	.sectionflags	@""
	.align	4
.nv.constant0._Z15print_threadIDsv:
	.zero		896


//--------------------- SYMBOLS --------------------------

	.type		.nv.reservedSmem.offset0,@object
	.size		.nv.reservedSmem.offset0,0x4
	.type		vprintf,@function
